	.headerflags	@"EF_CUDA_TEXMODE_UNIFIED EF_CUDA_64BIT_ADDRESS EF_CUDA_ACCELERATORS EF_CUDA_SM90 EF_CUDA_VIRTUAL_SM(EF_CUDA_SM90)"
	.elftype	@"ET_EXEC"


//--------------------- .nv.info                  --------------------------
	.section	.nv.info,"",@"SHT_CUDA_INFO"
	.align	4


	//----- nvinfo : EIATTR_REGCOUNT
	.align		4
        /*0000*/ 	.byte	0x04, 0x2f
        /*0002*/ 	.short	(.L_1 - .L_0)
	.align		4
.L_0:
        /*0004*/ 	.word	index@(triton_poi_fused__unsafe_index_add_mul_sub_57)
        /*0008*/ 	.word	0x00000019


	//----- nvinfo : EIATTR_MIN_STACK_SIZE
	.align		4
.L_1:
        /*000c*/ 	.byte	0x04, 0x12
        /*000e*/ 	.short	(.L_3 - .L_2)
	.align		4
.L_2:
        /*0010*/ 	.word	index@(triton_poi_fused__unsafe_index_add_mul_sub_57)
        /*0014*/ 	.word	0x00000000


	//----- nvinfo : EIATTR_FRAME_SIZE
	.align		4
.L_3:
        /*0018*/ 	.byte	0x04, 0x11
        /*001a*/ 	.short	(.L_5 - .L_4)
	.align		4
.L_4:
        /*001c*/ 	.word	index@(triton_poi_fused__unsafe_index_add_mul_sub_57)
        /*0020*/ 	.word	0x00000000


	//----- nvinfo : EIATTR_MIN_STACK_SIZE
	.align		4
.L_5:
        /*0024*/ 	.byte	0x04, 0x12
        /*0026*/ 	.short	(.L_7 - .L_6)
	.align		4
.L_6:
        /*0028*/ 	.word	index@(triton_poi_fused__unsafe_index_add_mul_sub_57)
        /*002c*/ 	.word	0x00000000
.L_7:


//--------------------- .nv.info.triton_poi_fused__unsafe_index_add_mul_sub_57 --------------------------
	.section	.nv.info.triton_poi_fused__unsafe_index_add_mul_sub_57,"",@"SHT_CUDA_INFO"
	.sectionflags	@""
	.align	4


	//----- nvinfo : EIATTR_CUDA_API_VERSION
	.align		4
        /*0000*/ 	.byte	0x04, 0x37
        /*0002*/ 	.short	(.L_9 - .L_8)
.L_8:
        /*0004*/ 	.word	0x0000007c


	//----- nvinfo : EIATTR_KPARAM_INFO
	.align		4
.L_9:
        /*0008*/ 	.byte	0x04, 0x17
        /*000a*/ 	.short	(.L_11 - .L_10)
.L_10:
        /*000c*/ 	.word	0x00000000
        /*0010*/ 	.short	0x0006
        /*0012*/ 	.short	0x0030
        /*0014*/ 	.byte	0x00, 0xf0, 0x11, 0x00


	//----- nvinfo : EIATTR_KPARAM_INFO
	.align		4
.L_11:
        /*0018*/ 	.byte	0x04, 0x17
        /*001a*/ 	.short	(.L_13 - .L_12)
.L_12:
        /*001c*/ 	.word	0x00000000
        /*0020*/ 	.short	0x0005
        /*0022*/ 	.short	0x0028
        /*0024*/ 	.byte	0x00, 0xf4, 0x21, 0x00


	//----- nvinfo : EIATTR_KPARAM_INFO
	.align		4
.L_13:
        /*0028*/ 	.byte	0x04, 0x17
        /*002a*/ 	.short	(.L_15 - .L_14)
.L_14:
        /*002c*/ 	.word	0x00000000
        /*0030*/ 	.short	0x0004
        /*0032*/ 	.short	0x0020
        /*0034*/ 	.byte	0x00, 0xf4, 0x21, 0x00


	//----- nvinfo : EIATTR_KPARAM_INFO
	.align		4
.L_15:
        /*0038*/ 	.byte	0x04, 0x17
        /*003a*/ 	.short	(.L_17 - .L_16)
.L_16:
        /*003c*/ 	.word	0x00000000
        /*0040*/ 	.short	0x0003
        /*0042*/ 	.short	0x0018
        /*0044*/ 	.byte	0x00, 0xf4, 0x21, 0x00


	//----- nvinfo : EIATTR_KPARAM_INFO
	.align		4
.L_17:
        /*0048*/ 	.byte	0x04, 0x17
        /*004a*/ 	.short	(.L_19 - .L_18)
.L_18:
        /*004c*/ 	.word	0x00000000
        /*0050*/ 	.short	0x0002
        /*0052*/ 	.short	0x0010
        /*0054*/ 	.byte	0x00, 0xf4, 0x21, 0x00


	//----- nvinfo : EIATTR_KPARAM_INFO
	.align		4
.L_19:
        /*0058*/ 	.byte	0x04, 0x17
        /*005a*/ 	.short	(.L_21 - .L_20)
.L_20:
        /*005c*/ 	.word	0x00000000
        /*0060*/ 	.short	0x0001
        /*0062*/ 	.short	0x0008
        /*0064*/ 	.byte	0x00, 0xf4, 0x21, 0x00


	//----- nvinfo : EIATTR_KPARAM_INFO
	.align		4
.L_21:
        /*0068*/ 	.byte	0x04, 0x17
        /*006a*/ 	.short	(.L_23 - .L_22)
.L_22:
        /*006c*/ 	.word	0x00000000
        /*0070*/ 	.short	0x0000
        /*0072*/ 	.short	0x0000
        /*0074*/ 	.byte	0x00, 0xf4, 0x21, 0x00


	//----- nvinfo : EIATTR_SPARSE_MMA_MASK
	.align		4
.L_23:
        /*0078*/ 	.byte	0x03, 0x50
        /*007a*/ 	.short	0x0000


	//----- nvinfo : EIATTR_MAXREG_COUNT
	.align		4
        /*007c*/ 	.byte	0x03, 0x1b
        /*007e*/ 	.short	0x00ff


	//----- nvinfo : EIATTR_EXIT_INSTR_OFFSETS
	.align		4
        /*0080*/ 	.byte	0x04, 0x1c
        /*0082*/ 	.short	(.L_25 - .L_24)


	//   ....[0]....
.L_24:
        /*0084*/ 	.word	0x000004e0


	//----- nvinfo : EIATTR_REQNTID
	.align		4
.L_25:
        /*0088*/ 	.byte	0x04, 0x10
        /*008a*/ 	.short	(.L_27 - .L_26)
.L_26:
        /*008c*/ 	.word	0x00000080
        /*0090*/ 	.word	0x00000001
        /*0094*/ 	.word	0x00000001


	//----- nvinfo : EIATTR_CBANK_PARAM_SIZE
	.align		4
.L_27:
        /*0098*/ 	.byte	0x03, 0x19
        /*009a*/ 	.short	0x0034


	//----- nvinfo : EIATTR_PARAM_CBANK
	.align		4
        /*009c*/ 	.byte	0x04, 0x0a
        /*009e*/ 	.short	(.L_29 - .L_28)
	.align		4
.L_28:
        /*00a0*/ 	.word	index@(.nv.constant0.triton_poi_fused__unsafe_index_add_mul_sub_57)
        /*00a4*/ 	.short	0x0210
        /*00a6*/ 	.short	0x0034


	//----- nvinfo : EIATTR_SW_WAR
	.align		4
.L_29:
        /*00a8*/ 	.byte	0x04, 0x36
        /*00aa*/ 	.short	(.L_31 - .L_30)
.L_30:
        /*00ac*/ 	.word	0x00000008
.L_31:


//--------------------- .nv.callgraph             --------------------------
	.section	.nv.callgraph,"",@"SHT_CUDA_CALLGRAPH"
	.align	4
	.sectionentsize	8
	.align		4
        /*0000*/ 	.word	0x00000000
	.align		4
        /*0004*/ 	.word	0xffffffff
	.align		4
        /*0008*/ 	.word	0x00000000
	.align		4
        /*000c*/ 	.word	0xfffffffe
	.align		4
        /*0010*/ 	.word	0x00000000
	.align		4
        /*0014*/ 	.word	0xfffffffd
	.align		4
        /*0018*/ 	.word	0x00000000
	.align		4
        /*001c*/ 	.word	0xfffffffc


//--------------------- .text.triton_poi_fused__unsafe_index_add_mul_sub_57 --------------------------
	.section	.text.triton_poi_fused__unsafe_index_add_mul_sub_57,"ax",@progbits
	.align	128
        .global         triton_poi_fused__unsafe_index_add_mul_sub_57
        .type           triton_poi_fused__unsafe_index_add_mul_sub_57,@function
        .size           triton_poi_fused__unsafe_index_add_mul_sub_57,(.L_x_1 - triton_poi_fused__unsafe_index_add_mul_sub_57)
        .other          triton_poi_fused__unsafe_index_add_mul_sub_57,@"STO_CUDA_ENTRY STV_DEFAULT"
triton_poi_fused__unsafe_index_add_mul_sub_57:
.text.triton_poi_fused__unsafe_index_add_mul_sub_57:
[----:B------:R-:W-:Y:S01]  /*0000*/  LDC R1, c[0x0][0x28] ;  /* 0x00000a00ff017b82 */ /* 0x000fe20000000800 */
[----:B------:R-:W1:Y:S07]  /*0010*/  S2R R0, SR_TID.X ;  /* 0x0000000000007919 */ /* 0x000e6e0000002100 */
[----:B------:R-:W2:Y:S01]  /*0020*/  LDC.64 R14, c[0x0][0x210] ;  /* 0x00008400ff0e7b82 */ /* 0x000ea20000000a00 */
[----:B------:R-:W-:Y:S01]  /*0030*/  ULDC.64 UR4, c[0x0][0x208] ;  /* 0x0000820000047ab9 */ /* 0x000fe20000000a00 */
[----:B------:R-:W-:Y:S01]  /*0040*/  ULDC.64 UR6, c[0x0][0x220] ;  /* 0x0000880000067ab9 */ /* 0x000fe20000000a00 */
[----:B------:R-:W3:Y:S05]  /*0050*/  S2R R3, SR_CTAID.X ;  /* 0x0000000000037919 */ /* 0x000eea0000002500 */
[----:B------:R-:W4:Y:S01]  /*0060*/  LDC.64 R8, c[0x0][0x218] ;  /* 0x00008600ff087b82 */ /* 0x000f220000000a00 */
[----:B-1----:R-:W-:-:S05]  /*0070*/  IMAD.SHL.U32 R0, R0, 0x2, RZ ;  /* 0x0000000200007824 */ /* 0x002fca00078e00ff */
[----:B------:R-:W-:-:S05]  /*0080*/  LOP3.LUT R0, R0, 0xfe, RZ, 0xc0, !PT ;  /* 0x000000fe00007812 */ /* 0x000fca00078ec0ff */
[----:B---3--:R-:W-:-:S05]  /*0090*/  IMAD R0, R3, 0x100, R0 ;  /* 0x0000010003007824 */ /* 0x008fca00078e0200 */
[----:B------:R-:W-:-:S04]  /*00a0*/  SHF.R.S32.HI R5, RZ, 0x1f, R0 ;  /* 0x0000001fff057819 */ /* 0x000fc80000011400 */
[----:B------:R-:W-:-:S04]  /*00b0*/  LEA.HI R2, R5, R0, RZ, 0x2 ;  /* 0x0000000005027211 */ /* 0x000fc800078f10ff */
[----:B------:R-:W-:Y:S02]  /*00c0*/  SHF.R.S32.HI R4, RZ, 0x2, R2 ;  /* 0x00000002ff047819 */ /* 0x000fe40000011402 */
[----:B------:R-:W-:Y:S02]  /*00d0*/  LOP3.LUT R7, R2, 0xfffffffc, RZ, 0xc0, !PT ;  /* 0xfffffffc02077812 */ /* 0x000fe400078ec0ff */
[----:B------:R-:W-:-:S04]  /*00e0*/  LEA.HI R5, R4, R4, RZ, 0x2 ;  /* 0x0000000404057211 */ /* 0x000fc800078f10ff */
[----:B------:R-:W-:-:S05]  /*00f0*/  LOP3.LUT R5, R5, 0xfffffffc, RZ, 0xc0, !PT ;  /* 0xfffffffc05057812 */ /* 0x000fca00078ec0ff */
[----:B------:R-:W-:-:S04]  /*0100*/  IMAD.IADD R5, R4, 0x1, -R5 ;  /* 0x0000000104057824 */ /* 0x000fc800078e0a05 */
[----:B--2---:R-:W-:Y:S02]  /*0110*/  IMAD.WIDE R14, R5, 0x8, R14 ;  /* 0x00000008050e7825 */ /* 0x004fe400078e020e */
[----:B------:R-:W1:Y:S04]  /*0120*/  LDC.64 R4, c[0x0][0x228] ;  /* 0x00008a00ff047b82 */ /* 0x000e680000000a00 */
[----:B------:R-:W2:Y:S01]  /*0130*/  LDG.E.EL.64 R14, desc[UR4][R14.64] ;  /* 0x000000040e0e7981 */ /* 0x000ea2000c2e1b00 */
[----:B------:R-:W-:-:S04]  /*0140*/  IMAD.IADD R12, R0, 0x1, -R7 ;  /* 0x00000001000c7824 */ /* 0x000fc800078e0a07 */
[----:B----4-:R-:W-:-:S06]  /*0150*/  IMAD.WIDE R8, R12, 0x8, R8 ;  /* 0x000000080c087825 */ /* 0x010fcc00078e0208 */
[----:B------:R-:W3:Y:S01]  /*0160*/  LDG.E.EL.128 R8, desc[UR4][R8.64] ;  /* 0x0000000408087981 */ /* 0x000ee2000c2e1d00 */
[----:B-1----:R-:W-:-:S06]  /*0170*/  IMAD.WIDE R4, R12, 0x8, R4 ;  /* 0x000000080c047825 */ /* 0x002fcc00078e0204 */
[----:B------:R-:W4:Y:S01]  /*0180*/  LDG.E.EL.128 R4, desc[UR4][R4.64] ;  /* 0x0000000404047981 */ /* 0x000f22000c2e1d00 */
[----:B------:R-:W-:-:S04]  /*0190*/  SHF.R.S32.HI R3, RZ, 0x17, R3 ;  /* 0x00000017ff037819 */ /* 0x000fc80000011403 */
[----:B------:R-:W-:-:S04]  /*01a0*/  SGXT R3, R3, 0x1 ;  /* 0x000000010303781a */ /* 0x000fc80000000200 */
[----:B------:R-:W-:Y:S02]  /*01b0*/  LEA.HI R3, R3, R0, RZ, 0x4 ;  /* 0x0000000003037211 */ /* 0x000fe400078f20ff */
[----:B--2---:R-:W-:-:S04]  /*01c0*/  SHF.R.U32.HI R13, RZ, 0x1e, R15 ;  /* 0x0000001eff0d7819 */ /* 0x004fc8000001160f */
[----:B------:R-:W-:-:S04]  /*01d0*/  LOP3.LUT R13, R13, 0x2, RZ, 0xc0, !PT ;  /* 0x000000020d0d7812 */ /* 0x000fc800078ec0ff */
[----:B------:R-:W-:Y:S02]  /*01e0*/  IADD3 R16, P0, R14, R13, RZ ;  /* 0x0000000d0e107210 */ /* 0x000fe40007f1e0ff */
[----:B---3--:R-:W-:-:S03]  /*01f0*/  SHF.R.U32.HI R19, RZ, 0x1c, R9 ;  /* 0x0000001cff137819 */ /* 0x008fc60000011609 */
[----:B------:R-:W-:Y:S01]  /*0200*/  IMAD.X R13, RZ, RZ, R15, P0 ;  /* 0x000000ffff0d7224 */ /* 0x000fe200000e060f */
[----:B------:R-:W-:Y:S01]  /*0210*/  LEA R2, P0, R8, UR6, 0x2 ;  /* 0x0000000608027c11 */ /* 0x000fe2000f8010ff */
[----:B------:R-:W-:Y:S01]  /*0220*/  IMAD.SHL.U32 R14, R16, 0x8, RZ ;  /* 0x00000008100e7824 */ /* 0x000fe200078e00ff */
[----:B------:R-:W-:Y:S02]  /*0230*/  SHF.R.U32.HI R15, RZ, 0x1c, R11 ;  /* 0x0000001cff0f7819 */ /* 0x000fe4000001160b */
[----:B------:R-:W-:Y:S02]  /*0240*/  LEA R17, P1, R10, UR6, 0x2 ;  /* 0x000000060a117c11 */ /* 0x000fe4000f8210ff */
[----:B------:R-:W-:Y:S02]  /*0250*/  LEA.HI.X R18, R8, UR7, R9, 0x2, P0 ;  /* 0x0000000708127c11 */ /* 0x000fe400080f1409 */
[----:B------:R-:W-:Y:S02]  /*0260*/  SHF.L.U64.HI R13, R16, 0x3, R13 ;  /* 0x00000003100d7819 */ /* 0x000fe4000001020d */
[----:B------:R-:W-:-:S02]  /*0270*/  LOP3.LUT R15, R15, 0x8, RZ, 0xc0, !PT ;  /* 0x000000080f0f7812 */ /* 0x000fc400078ec0ff */
[----:B----4-:R-:W-:Y:S02]  /*0280*/  LEA R9, P4, R4, UR6, 0x2 ;  /* 0x0000000604097c11 */ /* 0x010fe4000f8810ff */
[----:B------:R-:W-:Y:S02]  /*0290*/  LEA.HI.X R16, R10, UR7, R11, 0x2, P1 ;  /* 0x000000070a107c11 */ /* 0x000fe400088f140b */
[--C-:B------:R-:W-:Y:S02]  /*02a0*/  SHF.R.U32.HI R11, RZ, 0x1c, R5.reuse ;  /* 0x0000001cff0b7819 */ /* 0x100fe40000011605 */
[----:B------:R-:W-:Y:S02]  /*02b0*/  LEA.HI.X R20, R4, UR7, R5, 0x2, P4 ;  /* 0x0000000704147c11 */ /* 0x000fe4000a0f1405 */
[----:B------:R-:W1:Y:S01]  /*02c0*/  LDC.64 R4, c[0x0][0x230] ;  /* 0x00008c00ff047b82 */ /* 0x000e620000000a00 */
[----:B------:R-:W-:Y:S02]  /*02d0*/  IADD3 R8, P2, P3, R14, R17, R15 ;  /* 0x000000110e087210 */ /* 0x000fe40007b5e00f */
[----:B------:R-:W-:-:S02]  /*02e0*/  LOP3.LUT R19, R19, 0x8, RZ, 0xc0, !PT ;  /* 0x0000000813137812 */ /* 0x000fc400078ec0ff */
[----:B------:R-:W-:Y:S02]  /*02f0*/  LEA R15, P4, R6, UR6, 0x2 ;  /* 0x00000006060f7c11 */ /* 0x000fe4000f8810ff */
[----:B------:R-:W-:Y:S02]  /*0300*/  SHF.R.U32.HI R10, RZ, 0x1c, R7 ;  /* 0x0000001cff0a7819 */ /* 0x000fe40000011607 */
[----:B------:R-:W-:Y:S02]  /*0310*/  LOP3.LUT R11, R11, 0x8, RZ, 0xc0, !PT ;  /* 0x000000080b0b7812 */ /* 0x000fe400078ec0ff */
[----:B------:R-:W-:Y:S02]  /*0320*/  IADD3 R2, P0, P1, R14, R2, R19 ;  /* 0x000000020e027210 */ /* 0x000fe4000791e013 */
[----:B------:R-:W-:Y:S02]  /*0330*/  LEA.HI.X R22, R6, UR7, R7, 0x2, P4 ;  /* 0x0000000706167c11 */ /* 0x000fe4000a0f1407 */
[----:B------:R-:W-:-:S02]  /*0340*/  LOP3.LUT R7, R10, 0x8, RZ, 0xc0, !PT ;  /* 0x000000080a077812 */ /* 0x000fc400078ec0ff */
[C---:B------:R-:W-:Y:S02]  /*0350*/  IADD3 R6, P4, P5, R14.reuse, R9, R11 ;  /* 0x000000090e067210 */ /* 0x040fe40007d9e00b */
[----:B------:R-:W-:Y:S02]  /*0360*/  SHF.R.S32.HI R11, RZ, 0x4, R3 ;  /* 0x00000004ff0b7819 */ /* 0x000fe40000011403 */
[----:B------:R-:W-:Y:S02]  /*0370*/  IADD3.X R3, R13, R18, RZ, P0, P1 ;  /* 0x000000120d037210 */ /* 0x000fe400007e24ff */
[----:B------:R-:W-:Y:S01]  /*0380*/  IADD3 R10, P0, P1, R14, R15, R7 ;  /* 0x0000000f0e0a7210 */ /* 0x000fe2000791e007 */
[----:B------:R-:W-:Y:S01]  /*0390*/  IMAD.SHL.U32 R15, R11, 0x4, RZ ;  /* 0x000000040b0f7824 */ /* 0x000fe200078e00ff */
[C---:B------:R-:W-:Y:S02]  /*03a0*/  IADD3.X R9, R13.reuse, R16, RZ, P2, P3 ;  /* 0x000000100d097210 */ /* 0x040fe400017e64ff */
[----:B------:R-:W-:Y:S01]  /*03b0*/  IADD3.X R7, R13, R20, RZ, P4, P5 ;  /* 0x000000140d077210 */ /* 0x000fe200027ea4ff */
[----:B------:R-:W-:Y:S01]  /*03c0*/  IMAD.WIDE R2, R15, 0x4, R2 ;  /* 0x000000040f027825 */ /* 0x000fe200078e0202 */
[----:B------:R-:W-:-:S03]  /*03d0*/  IADD3.X R11, R13, R22, RZ, P0, P1 ;  /* 0x000000160d0b7210 */ /* 0x000fc600007e24ff */
[C---:B------:R-:W-:Y:S02]  /*03e0*/  IMAD.WIDE R8, R15.reuse, 0x4, R8 ;  /* 0x000000040f087825 */ /* 0x040fe400078e0208 */
[----:B------:R-:W2:Y:S02]  /*03f0*/  LDG.E.EL R3, desc[UR4][R2.64] ;  /* 0x0000000402037981 */ /* 0x000ea4000c2e1900 */
[C---:B------:R-:W-:Y:S02]  /*0400*/  IMAD.WIDE R6, R15.reuse, 0x4, R6 ;  /* 0x000000040f067825 */ /* 0x040fe400078e0206 */
[----:B------:R-:W3:Y:S02]  /*0410*/  LDG.E.EL R8, desc[UR4][R8.64] ;  /* 0x0000000408087981 */ /* 0x000ee4000c2e1900 */
[----:B------:R-:W-:Y:S02]  /*0420*/  IMAD.WIDE R10, R15, 0x4, R10 ;  /* 0x000000040f0a7825 */ /* 0x000fe400078e020a */
[----:B------:R-:W2:Y:S02]  /*0430*/  LDG.E.EL R6, desc[UR4][R6.64] ;  /* 0x0000000406067981 */ /* 0x000ea4000c2e1900 */
[----:B-1----:R-:W-:-:S02]  /*0440*/  IMAD.WIDE R4, R12, 0x4, R4 ;  /* 0x000000040c047825 */ /* 0x002fc400078e0204 */
[----:B------:R-:W3:Y:S01]  /*0450*/  LDG.E.EL R11, desc[UR4][R10.64] ;  /* 0x000000040a0b7981 */ /* 0x000ee2000c2e1900 */
[----:B------:R-:W1:Y:S03]  /*0460*/  LDC.64 R12, c[0x0][0x238] ;  /* 0x00008e00ff0c7b82 */ /* 0x000e660000000a00 */
[----:B------:R-:W4:Y:S01]  /*0470*/  LDG.E.EL.64 R4, desc[UR4][R4.64] ;  /* 0x0000000404047981 */ /* 0x000f22000c2e1b00 */
[----:B-1----:R-:W-:-:S04]  /*0480*/  IMAD.WIDE R12, R0, 0x4, R12 ;  /* 0x00000004000c7825 */ /* 0x002fc800078e020c */
[----:B--2---:R-:W-:Y:S01]  /*0490*/  FADD R14, -R3, R6 ;  /* 0x00000006030e7221 */ /* 0x004fe20000000100 */
[----:B---3--:R-:W-:-:S03]  /*04a0*/  FADD R15, -R8, R11 ;  /* 0x0000000b080f7221 */ /* 0x008fc60000000100 */
[----:B----4-:R-:W-:Y:S01]  /*04b0*/  FFMA R14, R4, R14, R3 ;  /* 0x0000000e040e7223 */ /* 0x010fe20000000003 */
[----:B------:R-:W-:-:S05]  /*04c0*/  FFMA R15, R5, R15, R8 ;  /* 0x0000000f050f7223 */ /* 0x000fca0000000008 */
[----:B------:R-:W-:Y:S01]  /*04d0*/  STG.E.64 desc[UR4][R12.64], R14 ;  /* 0x0000000e0c007986 */ /* 0x000fe2000c101b04 */
[----:B------:R-:W-:Y:S05]  /*04e0*/  EXIT ;  /* 0x000000000000794d */ /* 0x000fea0003800000 */
.L_x_0:
[----:B------:R-:W-:-:S00]  /*04f0*/  BRA `(.L_x_0) ;  /* 0xfffffffc00fc7947 */ /* 0x000fc0000383ffff */
[----:B------:R-:W-:-:S00]  /*0500*/  NOP ;  /* 0x0000000000007918 */ /* 0x000fc00000000000 */
[----:B------:R-:W-:-:S00]  /*0510*/  NOP ;  /* 0x0000000000007918 */ /* 0x000fc00000000000 */
[----:B------:R-:W-:-:S00]  /*0520*/  NOP ;  /* 0x0000000000007918 */ /* 0x000fc00000000000 */
[----:B------:R-:W-:-:S00]  /*0530*/  NOP ;  /* 0x0000000000007918 */ /* 0x000fc00000000000 */
[----:B------:R-:W-:-:S00]  /*0540*/  NOP ;  /* 0x0000000000007918 */ /* 0x000fc00000000000 */
[----:B------:R-:W-:-:S00]  /*0550*/  NOP ;  /* 0x0000000000007918 */ /* 0x000fc00000000000 */
[----:B------:R-:W-:-:S00]  /*0560*/  NOP ;  /* 0x0000000000007918 */ /* 0x000fc00000000000 */
[----:B------:R-:W-:-:S00]  /*0570*/  NOP ;  /* 0x0000000000007918 */ /* 0x000fc00000000000 */
.L_x_1:


//--------------------- .nv.constant0.triton_poi_fused__unsafe_index_add_mul_sub_57 --------------------------
	.section	.nv.constant0.triton_poi_fused__unsafe_index_add_mul_sub_57,"a",@progbits
	.sectionflags	@""
	.align	4
.nv.constant0.triton_poi_fused__unsafe_index_add_mul_sub_57:
	.zero		580
